	.headerflags	@"EF_CUDA_TEXMODE_UNIFIED EF_CUDA_64BIT_ADDRESS EF_CUDA_ACCELERATORS EF_CUDA_SM90 EF_CUDA_VIRTUAL_SM(EF_CUDA_SM90)"
	.elftype	@"ET_EXEC"


//--------------------- .nv.info                  --------------------------
	.section	.nv.info,"",@"SHT_CUDA_INFO"
	.align	4


	//----- nvinfo : EIATTR_REGCOUNT
	.align		4
        /*0000*/ 	.byte	0x04, 0x2f
        /*0002*/ 	.short	(.L_1 - .L_0)
	.align		4
.L_0:
        /*0004*/ 	.word	index@(triton_poi_fused_add_mean_1)
        /*0008*/ 	.word	0x00000015


	//----- nvinfo : EIATTR_MIN_STACK_SIZE
	.align		4
.L_1:
        /*000c*/ 	.byte	0x04, 0x12
        /*000e*/ 	.short	(.L_3 - .L_2)
	.align		4
.L_2:
        /*0010*/ 	.word	index@(triton_poi_fused_add_mean_1)
        /*0014*/ 	.word	0x00000000


	//----- nvinfo : EIATTR_FRAME_SIZE
	.align		4
.L_3:
        /*0018*/ 	.byte	0x04, 0x11
        /*001a*/ 	.short	(.L_5 - .L_4)
	.align		4
.L_4:
        /*001c*/ 	.word	index@(triton_poi_fused_add_mean_1)
        /*0020*/ 	.word	0x00000000


	//----- nvinfo : EIATTR_MIN_STACK_SIZE
	.align		4
.L_5:
        /*0024*/ 	.byte	0x04, 0x12
        /*0026*/ 	.short	(.L_7 - .L_6)
	.align		4
.L_6:
        /*0028*/ 	.word	index@(triton_poi_fused_add_mean_1)
        /*002c*/ 	.word	0x00000000
.L_7:


//--------------------- .nv.info.triton_poi_fused_add_mean_1 --------------------------
	.section	.nv.info.triton_poi_fused_add_mean_1,"",@"SHT_CUDA_INFO"
	.sectionflags	@""
	.align	4


	//----- nvinfo : EIATTR_CUDA_API_VERSION
	.align		4
        /*0000*/ 	.byte	0x04, 0x37
        /*0002*/ 	.short	(.L_9 - .L_8)
.L_8:
        /*0004*/ 	.word	0x0000007c


	//----- nvinfo : EIATTR_KPARAM_INFO
	.align		4
.L_9:
        /*0008*/ 	.byte	0x04, 0x17
        /*000a*/ 	.short	(.L_11 - .L_10)
.L_10:
        /*000c*/ 	.word	0x00000000
        /*0010*/ 	.short	0x0003
        /*0012*/ 	.short	0x0018
        /*0014*/ 	.byte	0x00, 0xf0, 0x11, 0x00


	//----- nvinfo : EIATTR_KPARAM_INFO
	.align		4
.L_11:
        /*0018*/ 	.byte	0x04, 0x17
        /*001a*/ 	.short	(.L_13 - .L_12)
.L_12:
        /*001c*/ 	.word	0x00000000
        /*0020*/ 	.short	0x0002
        /*0022*/ 	.short	0x0010
        /*0024*/ 	.byte	0x00, 0xf4, 0x21, 0x00


	//----- nvinfo : EIATTR_KPARAM_INFO
	.align		4
.L_13:
        /*0028*/ 	.byte	0x04, 0x17
        /*002a*/ 	.short	(.L_15 - .L_14)
.L_14:
        /*002c*/ 	.word	0x00000000
        /*0030*/ 	.short	0x0001
        /*0032*/ 	.short	0x0008
        /*0034*/ 	.byte	0x00, 0xf4, 0x21, 0x00


	//----- nvinfo : EIATTR_KPARAM_INFO
	.align		4
.L_15:
        /*0038*/ 	.byte	0x04, 0x17
        /*003a*/ 	.short	(.L_17 - .L_16)
.L_16:
        /*003c*/ 	.word	0x00000000
        /*0040*/ 	.short	0x0000
        /*0042*/ 	.short	0x0000
        /*0044*/ 	.byte	0x00, 0xf4, 0x21, 0x00


	//----- nvinfo : EIATTR_SPARSE_MMA_MASK
	.align		4
.L_17:
        /*0048*/ 	.byte	0x03, 0x50
        /*004a*/ 	.short	0x0000


	//----- nvinfo : EIATTR_MAXREG_COUNT
	.align		4
        /*004c*/ 	.byte	0x03, 0x1b
        /*004e*/ 	.short	0x00ff


	//----- nvinfo : EIATTR_EXIT_INSTR_OFFSETS
	.align		4
        /*0050*/ 	.byte	0x04, 0x1c
        /*0052*/ 	.short	(.L_19 - .L_18)


	//   ....[0]....
.L_18:
        /*0054*/ 	.word	0x000002a0


	//   ....[1]....
        /*0058*/ 	.word	0x000002d0


	//----- nvinfo : EIATTR_REQNTID
	.align		4
.L_19:
        /*005c*/ 	.byte	0x04, 0x10
        /*005e*/ 	.short	(.L_21 - .L_20)
.L_20:
        /*0060*/ 	.word	0x00000080
        /*0064*/ 	.word	0x00000001
        /*0068*/ 	.word	0x00000001


	//----- nvinfo : EIATTR_CBANK_PARAM_SIZE
	.align		4
.L_21:
        /*006c*/ 	.byte	0x03, 0x19
        /*006e*/ 	.short	0x001c


	//----- nvinfo : EIATTR_PARAM_CBANK
	.align		4
        /*0070*/ 	.byte	0x04, 0x0a
        /*0072*/ 	.short	(.L_23 - .L_22)
	.align		4
.L_22:
        /*0074*/ 	.word	index@(.nv.constant0.triton_poi_fused_add_mean_1)
        /*0078*/ 	.short	0x0210
        /*007a*/ 	.short	0x001c


	//----- nvinfo : EIATTR_SW_WAR
	.align		4
.L_23:
        /*007c*/ 	.byte	0x04, 0x36
        /*007e*/ 	.short	(.L_25 - .L_24)
.L_24:
        /*0080*/ 	.word	0x00000008
.L_25:


//--------------------- .nv.callgraph             --------------------------
	.section	.nv.callgraph,"",@"SHT_CUDA_CALLGRAPH"
	.align	4
	.sectionentsize	8
	.align		4
        /*0000*/ 	.word	0x00000000
	.align		4
        /*0004*/ 	.word	0xffffffff
	.align		4
        /*0008*/ 	.word	0x00000000
	.align		4
        /*000c*/ 	.word	0xfffffffe
	.align		4
        /*0010*/ 	.word	0x00000000
	.align		4
        /*0014*/ 	.word	0xfffffffd
	.align		4
        /*0018*/ 	.word	0x00000000
	.align		4
        /*001c*/ 	.word	0xfffffffc


//--------------------- .text.triton_poi_fused_add_mean_1 --------------------------
	.section	.text.triton_poi_fused_add_mean_1,"ax",@progbits
	.align	128
        .global         triton_poi_fused_add_mean_1
        .type           triton_poi_fused_add_mean_1,@function
        .size           triton_poi_fused_add_mean_1,(.L_x_1 - triton_poi_fused_add_mean_1)
        .other          triton_poi_fused_add_mean_1,@"STO_CUDA_ENTRY STV_DEFAULT"
triton_poi_fused_add_mean_1:
.text.triton_poi_fused_add_mean_1:
[----:B------:R-:W0:Y:S02]  /*0000*/  LDC R1, c[0x0][0x28] ;  /* 0x00000a00ff017b82 */ /* 0x000e240000000800 */
[----:B------:R-:W1:Y:S01]  /*0010*/  S2R R0, SR_TID.X ;  /* 0x0000000000007919 */ /* 0x000e620000002100 */
[----:B------:R-:W2:Y:S01]  /*0020*/  LDC.64 R6, c[0x0][0x218] ;  /* 0x00008600ff067b82 */ /* 0x000ea20000000a00 */
[----:B------:R-:W-:Y:S01]  /*0030*/  HFMA2.MMA R14, -RZ, RZ, 0, 0 ;  /* 0x00000000ff0e7435 */ /* 0x000fe200000001ff */
[----:B------:R-:W-:Y:S01]  /*0040*/  CS2R R12, SRZ ;  /* 0x00000000000c7805 */ /* 0x000fe2000001ff00 */
[----:B------:R-:W3:Y:S01]  /*0050*/  S2R R3, SR_CTAID.X ;  /* 0x0000000000037919 */ /* 0x000ee20000002500 */
[----:B------:R-:W-:Y:S01]  /*0060*/  ULDC.64 UR4, c[0x0][0x208] ;  /* 0x0000820000047ab9 */ /* 0x000fe20000000a00 */
[----:B-1----:R-:W-:-:S04]  /*0070*/  LOP3.LUT R0, R0, 0x7f, RZ, 0xc0, !PT ;  /* 0x0000007f00007812 */ /* 0x002fc800078ec0ff */
[----:B---3--:R-:W-:Y:S02]  /*0080*/  LEA R0, R3, R0, 0x7 ;  /* 0x0000000003007211 */ /* 0x008fe400078e38ff */
[----:B------:R-:W1:Y:S02]  /*0090*/  LDC.64 R2, c[0x0][0x210] ;  /* 0x00008400ff027b82 */ /* 0x000e640000000a00 */
[----:B------:R-:W-:Y:S02]  /*00a0*/  SHF.R.S32.HI R5, RZ, 0x1f, R0 ;  /* 0x0000001fff057819 */ /* 0x000fe40000011400 */
[----:B------:R-:W-:Y:S02]  /*00b0*/  ISETP.GE.AND P0, PT, R0, 0x100, PT ;  /* 0x000001000000780c */ /* 0x000fe40003f06270 */
[----:B------:R-:W-:-:S04]  /*00c0*/  LEA.HI R5, R5, R0, RZ, 0x2 ;  /* 0x0000000005057211 */ /* 0x000fc800078f10ff */
[C---:B------:R-:W-:Y:S02]  /*00d0*/  LOP3.LUT R9, R5.reuse, 0xfffffffc, RZ, 0xc0, !PT ;  /* 0xfffffffc05097812 */ /* 0x040fe400078ec0ff */
[----:B------:R-:W-:Y:S02]  /*00e0*/  SHF.L.U32 R5, R5, 0x2, RZ ;  /* 0x0000000205057819 */ /* 0x000fe400000006ff */
[----:B------:R-:W-:Y:S02]  /*00f0*/  IADD3 R9, R0, -R9, RZ ;  /* 0x8000000900097210 */ /* 0x000fe40007ffe0ff */
[----:B------:R-:W-:-:S03]  /*0100*/  LOP3.LUT R4, R5, 0xfffffff0, RZ, 0xc0, !PT ;  /* 0xfffffff005047812 */ /* 0x000fc600078ec0ff */
[----:B--2---:R-:W-:Y:S01]  /*0110*/  IMAD.WIDE R6, R9, 0x4, R6 ;  /* 0x0000000409067825 */ /* 0x004fe200078e0206 */
[----:B------:R-:W-:-:S04]  /*0120*/  IADD3 R11, R9, R4, RZ ;  /* 0x00000004090b7210 */ /* 0x000fc80007ffe0ff */
[----:B------:R-:W-:Y:S01]  /*0130*/  IADD3 R9, R11, 0x4, RZ ;  /* 0x000000040b097810 */ /* 0x000fe20007ffe0ff */
[--C-:B-1----:R-:W-:Y:S01]  /*0140*/  IMAD.WIDE R4, R11, 0x4, R2.reuse ;  /* 0x000000040b047825 */ /* 0x102fe200078e0202 */
[----:B------:R-:W-:Y:S01]  /*0150*/  IADD3 R15, R11, 0x8, RZ ;  /* 0x000000080b0f7810 */ /* 0x000fe20007ffe0ff */
[----:B------:R-:W-:Y:S01]  /*0160*/  HFMA2.MMA R18, -RZ, RZ, 0, 0 ;  /* 0x00000000ff127435 */ /* 0x000fe200000001ff */
[----:B------:R-:W-:Y:S01]  /*0170*/  MOV R16, RZ ;  /* 0x000000ff00107202 */ /* 0x000fe20000000f00 */
[--C-:B------:R-:W-:Y:S01]  /*0180*/  IMAD.WIDE R8, R9, 0x4, R2.reuse ;  /* 0x0000000409087825 */ /* 0x100fe200078e0202 */
[----:B------:R-:W-:Y:S01]  /*0190*/  IADD3 R17, R11, 0xc, RZ ;  /* 0x0000000c0b117810 */ /* 0x000fe20007ffe0ff */
[----:B------:R1:W2:Y:S02]  /*01a0*/  @!P0 LDG.E.EL R13, desc[UR4][R6.64] ;  /* 0x00000004060d8981 */ /* 0x0002a4000c2e1900 */
[--C-:B------:R-:W-:Y:S02]  /*01b0*/  IMAD.WIDE R10, R15, 0x4, R2.reuse ;  /* 0x000000040f0a7825 */ /* 0x100fe400078e0202 */
[----:B------:R-:W2:Y:S04]  /*01c0*/  @!P0 LDG.E R12, desc[UR4][R4.64] ;  /* 0x00000004040c8981 */ /* 0x000ea8000c1e1900 */
[----:B------:R-:W3:Y:S01]  /*01d0*/  @!P0 LDG.E R14, desc[UR4][R8.64] ;  /* 0x00000004080e8981 */ /* 0x000ee2000c1e1900 */
[----:B------:R-:W-:Y:S01]  /*01e0*/  IMAD.WIDE R2, R17, 0x4, R2 ;  /* 0x0000000411027825 */ /* 0x000fe200078e0202 */
[----:B-1----:R-:W1:Y:S02]  /*01f0*/  LDC.64 R6, c[0x0][0x220] ;  /* 0x00008800ff067b82 */ /* 0x002e640000000a00 */
[----:B------:R-:W4:Y:S04]  /*0200*/  @!P0 LDG.E R16, desc[UR4][R10.64] ;  /* 0x000000040a108981 */ /* 0x000f28000c1e1900 */
[----:B------:R-:W5:Y:S01]  /*0210*/  @!P0 LDG.E R18, desc[UR4][R2.64] ;  /* 0x0000000402128981 */ /* 0x000f62000c1e1900 */
[----:B--2---:R-:W-:Y:S01]  /*0220*/  FADD R12, R13, R12 ;  /* 0x0000000c0d0c7221 */ /* 0x004fe20000000000 */
[----:B---3--:R-:W-:-:S04]  /*0230*/  FADD R5, R14, R13 ;  /* 0x0000000d0e057221 */ /* 0x008fc80000000000 */
[----:B------:R-:W-:Y:S01]  /*0240*/  FADD R5, R12, R5 ;  /* 0x000000050c057221 */ /* 0x000fe20000000000 */
[--C-:B----4-:R-:W-:Y:S01]  /*0250*/  FADD R16, R16, R13.reuse ;  /* 0x0000000d10107221 */ /* 0x110fe20000000000 */
[----:B-----5:R-:W-:-:S03]  /*0260*/  FADD R13, R18, R13 ;  /* 0x0000000d120d7221 */ /* 0x020fc60000000000 */
[----:B------:R-:W-:Y:S01]  /*0270*/  FADD R16, R5, R16 ;  /* 0x0000001005107221 */ /* 0x000fe20000000000 */
[----:B-1----:R-:W-:-:S04]  /*0280*/  IMAD.WIDE R4, R0, 0x4, R6 ;  /* 0x0000000400047825 */ /* 0x002fc800078e0206 */
[----:B------:R-:W-:Y:S01]  /*0290*/  FADD R13, R16, R13 ;  /* 0x0000000d100d7221 */ /* 0x000fe20000000000 */
[----:B------:R-:W-:Y:S06]  /*02a0*/  @P0 EXIT ;  /* 0x000000000000094d */ /* 0x000fec0003800000 */
[----:B------:R-:W-:-:S05]  /*02b0*/  FMUL R13, R13, 0.25 ;  /* 0x3e8000000d0d7820 */ /* 0x000fca0000400000 */
[----:B------:R-:W-:Y:S01]  /*02c0*/  STG.E desc[UR4][R4.64], R13 ;  /* 0x0000000d04007986 */ /* 0x000fe2000c101904 */
[----:B------:R-:W-:Y:S05]  /*02d0*/  EXIT ;  /* 0x000000000000794d */ /* 0x000fea0003800000 */
.L_x_0:
[----:B------:R-:W-:-:S00]  /*02e0*/  BRA `(.L_x_0) ;  /* 0xfffffffc00fc7947 */ /* 0x000fc0000383ffff */
[----:B------:R-:W-:-:S00]  /*02f0*/  NOP ;  /* 0x0000000000007918 */ /* 0x000fc00000000000 */
        /* <DEDUP_REMOVED lines=8> */
.L_x_1:


//--------------------- .nv.constant0.triton_poi_fused_add_mean_1 --------------------------
	.section	.nv.constant0.triton_poi_fused_add_mean_1,"a",@progbits
	.sectionflags	@""
	.align	4
.nv.constant0.triton_poi_fused_add_mean_1:
	.zero		556
